//
// Generated by NVIDIA NVVM Compiler
//
// Compiler Build ID: CL-36424714
// Cuda compilation tools, release 13.0, V13.0.88
// Based on NVVM 20.0.0
//

.version 9.0
.target sm_100
.address_size 64

	// .globl	_Z15sgemm_coalescediiiPKfS0_Pf

.visible .entry _Z15sgemm_coalescediiiPKfS0_Pf(
	.param .u32 _Z15sgemm_coalescediiiPKfS0_Pf_param_0,
	.param .u32 _Z15sgemm_coalescediiiPKfS0_Pf_param_1,
	.param .u32 _Z15sgemm_coalescediiiPKfS0_Pf_param_2,
	.param .u64 .ptr .align 1 _Z15sgemm_coalescediiiPKfS0_Pf_param_3,
	.param .u64 .ptr .align 1 _Z15sgemm_coalescediiiPKfS0_Pf_param_4,
	.param .u64 .ptr .align 1 _Z15sgemm_coalescediiiPKfS0_Pf_param_5
)
{


	ret;

}


// ===== COMPILED SASS (sm_100) =====

	.target	sm_100

	.elftype	@"ET_EXEC"


//--------------------- .note.nv.tkinfo           --------------------------
	.section	.note.nv.tkinfo,"",@"SHT_NOTE"
	.sectionflags	@"SHF_NOTE_NV_TKINFO"
	.tkinfo
        /*0018*/ 	.word	0x00000002
        /*0030*/ 	.string	""
        /*0030*/ 	.string	"ptxas"
        /*0030*/ 	.string	"Cuda compilation tools, release 13.0, V13.0.88"
        /*0030*/ 	.string	"Build cuda_13.0.r13.0/compiler.36424714_0"
        /*0030*/ 	.string	"-arch sm_100 -m 64 "



//--------------------- .note.nv.cuinfo           --------------------------
	.section	.note.nv.cuinfo,"",@"SHT_NOTE"
	.sectionflags	@"SHF_NOTE_NV_CUINFO"
        /*0018*/ 	.short	0x0002
        /*001a*/ 	.short	0x0064
        /*001c*/ 	.short	0x0082
	.zero		2


//--------------------- .nv.info                  --------------------------
	.section	.nv.info,"",@"SHT_CUDA_INFO"
	.align	4


	//----- nvinfo : EIATTR_REGCOUNT
	.align		4
        /*0000*/ 	.byte	0x04, 0x2f
        /*0002*/ 	.short	(.L_1 - .L_0)
	.align		4
.L_0:
        /*0004*/ 	.word	index@(_Z15sgemm_coalescediiiPKfS0_Pf)
        /*0008*/ 	.word	0x00000004


	//----- nvinfo : EIATTR_FRAME_SIZE
	.align		4
.L_1:
        /*000c*/ 	.byte	0x04, 0x11
        /*000e*/ 	.short	(.L_3 - .L_2)
	.align		4
.L_2:
        /*0010*/ 	.word	index@(_Z15sgemm_coalescediiiPKfS0_Pf)
        /*0014*/ 	.word	0x00000000


	//----- nvinfo : EIATTR_MIN_STACK_SIZE
	.align		4
.L_3:
        /*0018*/ 	.byte	0x04, 0x12
        /*001a*/ 	.short	(.L_5 - .L_4)
	.align		4
.L_4:
        /*001c*/ 	.word	index@(_Z15sgemm_coalescediiiPKfS0_Pf)
        /*0020*/ 	.word	0x00000000
.L_5:


//--------------------- .nv.compat                --------------------------
	.section	.nv.compat,"",@"SHT_CUDA_COMPAT_INFO"
	.align	4
        /*0000*/ 	.byte	0x02, 0x09, 0x00, 0x00, 0x02, 0x02, 0x01, 0x00, 0x02, 0x05, 0x05, 0x00, 0x03, 0x07, 0x01, 0x01
        /*0010*/ 	.byte	0x02, 0x03, 0x00, 0x00, 0x02, 0x06, 0x01, 0x00, 0x04, 0x0b, 0x08, 0x00, 0x09, 0x00, 0x00, 0x00
        /*0020*/ 	.byte	0x00, 0x00, 0x00, 0x00


//--------------------- .nv.info._Z15sgemm_coalescediiiPKfS0_Pf --------------------------
	.section	.nv.info._Z15sgemm_coalescediiiPKfS0_Pf,"",@"SHT_CUDA_INFO"
	.sectionflags	@""
	.align	4


	//----- nvinfo : EIATTR_CUDA_API_VERSION
	.align		4
        /*0000*/ 	.byte	0x04, 0x37
        /*0002*/ 	.short	(.L_7 - .L_6)
.L_6:
        /*0004*/ 	.word	0x00000082


	//----- nvinfo : EIATTR_KPARAM_INFO
	.align		4
.L_7:
        /*0008*/ 	.byte	0x04, 0x17
        /*000a*/ 	.short	(.L_9 - .L_8)
.L_8:
        /*000c*/ 	.word	0x00000000
        /*0010*/ 	.short	0x0005
        /*0012*/ 	.short	0x0020
        /*0014*/ 	.byte	0x00, 0xf5, 0x21, 0x00


	//----- nvinfo : EIATTR_KPARAM_INFO
	.align		4
.L_9:
        /*0018*/ 	.byte	0x04, 0x17
        /*001a*/ 	.short	(.L_11 - .L_10)
.L_10:
        /*001c*/ 	.word	0x00000000
        /*0020*/ 	.short	0x0004
        /*0022*/ 	.short	0x0018
        /*0024*/ 	.byte	0x00, 0xf5, 0x21, 0x00


	//----- nvinfo : EIATTR_KPARAM_INFO
	.align		4
.L_11:
        /*0028*/ 	.byte	0x04, 0x17
        /*002a*/ 	.short	(.L_13 - .L_12)
.L_12:
        /*002c*/ 	.word	0x00000000
        /*0030*/ 	.short	0x0003
        /*0032*/ 	.short	0x0010
        /*0034*/ 	.byte	0x00, 0xf5, 0x21, 0x00


	//----- nvinfo : EIATTR_KPARAM_INFO
	.align		4
.L_13:
        /*0038*/ 	.byte	0x04, 0x17
        /*003a*/ 	.short	(.L_15 - .L_14)
.L_14:
        /*003c*/ 	.word	0x00000000
        /*0040*/ 	.short	0x0002
        /*0042*/ 	.short	0x0008
        /*0044*/ 	.byte	0x00, 0xf0, 0x11, 0x00


	//----- nvinfo : EIATTR_KPARAM_INFO
	.align		4
.L_15:
        /*0048*/ 	.byte	0x04, 0x17
        /*004a*/ 	.short	(.L_17 - .L_16)
.L_16:
        /*004c*/ 	.word	0x00000000
        /*0050*/ 	.short	0x0001
        /*0052*/ 	.short	0x0004
        /*0054*/ 	.byte	0x00, 0xf0, 0x11, 0x00


	//----- nvinfo : EIATTR_KPARAM_INFO
	.align		4
.L_17:
        /*0058*/ 	.byte	0x04, 0x17
        /*005a*/ 	.short	(.L_19 - .L_18)
.L_18:
        /*005c*/ 	.word	0x00000000
        /*0060*/ 	.short	0x0000
        /*0062*/ 	.short	0x0000
        /*0064*/ 	.byte	0x00, 0xf0, 0x11, 0x00


	//----- nvinfo : EIATTR_SPARSE_MMA_MASK
	.align		4
.L_19:
        /*0068*/ 	.byte	0x03, 0x50
        /*006a*/ 	.short	0x0000


	//----- nvinfo : EIATTR_MAXREG_COUNT
	.align		4
        /*006c*/ 	.byte	0x03, 0x1b
        /*006e*/ 	.short	0x00ff


	//----- nvinfo : EIATTR_MERCURY_ISA_VERSION
	.align		4
        /*0070*/ 	.byte	0x03, 0x5f
        /*0072*/ 	.short	0x0101


	//----- nvinfo : EIATTR_VRC_CTA_INIT_COUNT
	.align		4
        /*0074*/ 	.byte	0x02, 0x4a
	.zero		1
	.zero		1


	//----- nvinfo : EIATTR_EXIT_INSTR_OFFSETS
	.align		4
        /*0078*/ 	.byte	0x04, 0x1c
        /*007a*/ 	.short	(.L_21 - .L_20)


	//   ....[0]....
.L_20:
        /*007c*/ 	.word	0x00000010


	//----- nvinfo : EIATTR_CBANK_PARAM_SIZE
	.align		4
.L_21:
        /*0080*/ 	.byte	0x03, 0x19
        /*0082*/ 	.short	0x0028


	//----- nvinfo : EIATTR_PARAM_CBANK
	.align		4
        /*0084*/ 	.byte	0x04, 0x0a
        /*0086*/ 	.short	(.L_23 - .L_22)
	.align		4
.L_22:
        /*0088*/ 	.word	index@(.nv.constant0._Z15sgemm_coalescediiiPKfS0_Pf)
        /*008c*/ 	.short	0x0380
        /*008e*/ 	.short	0x0028


	//----- nvinfo : EIATTR_SW_WAR
	.align		4
.L_23:
        /*0090*/ 	.byte	0x04, 0x36
        /*0092*/ 	.short	(.L_25 - .L_24)
.L_24:
        /*0094*/ 	.word	0x00000008
.L_25:


//--------------------- .nv.callgraph             --------------------------
	.section	.nv.callgraph,"",@"SHT_CUDA_CALLGRAPH"
	.align	4
	.sectionentsize	8
	.align		4
        /*0000*/ 	.word	0x00000000
	.align		4
        /*0004*/ 	.word	0xffffffff
	.align		4
        /*0008*/ 	.word	0x00000000
	.align		4
        /*000c*/ 	.word	0xfffffffe
	.align		4
        /*0010*/ 	.word	0x00000000
	.align		4
        /*0014*/ 	.word	0xfffffffd
	.align		4
        /*0018*/ 	.word	0x00000000
	.align		4
        /*001c*/ 	.word	0xfffffffc


//--------------------- .text._Z15sgemm_coalescediiiPKfS0_Pf --------------------------
	.section	.text._Z15sgemm_coalescediiiPKfS0_Pf,"ax",@progbits
	.align	128
        .global         _Z15sgemm_coalescediiiPKfS0_Pf
        .type           _Z15sgemm_coalescediiiPKfS0_Pf,@function
        .size           _Z15sgemm_coalescediiiPKfS0_Pf,(.L_x_1 - _Z15sgemm_coalescediiiPKfS0_Pf)
        .other          _Z15sgemm_coalescediiiPKfS0_Pf,@"STO_CUDA_ENTRY STV_DEFAULT"
_Z15sgemm_coalescediiiPKfS0_Pf:
.text._Z15sgemm_coalescediiiPKfS0_Pf:
[----:B------:R-:W-:Y:S01]  /*0000*/  LDC R1, c[0x0][0x37c] ;  /* 0x0000df00ff017b82 */ /* 0x000fe20000000800 */
[----:B------:R-:W-:Y:S05]  /*0010*/  EXIT ;  /* 0x000000000000794d */ /* 0x000fea0003800000 */
.L_x_0:
[----:B------:R-:W-:-:S00]  /*0020*/  BRA `(.L_x_0) ;  /* 0xfffffffc00fc7947 */ /* 0x000fc0000383ffff */
[----:B------:R-:W-:-:S00]  /*0030*/  NOP ;  /* 0x0000000000007918 */ /* 0x000fc00000000000 */
        /* <DEDUP_REMOVED lines=12> */
.L_x_1:


//--------------------- .nv.shared.reserved.0     --------------------------
	.section	.nv.shared.reserved.0,"aw",@nobits
	.weak		__nv_reservedSMEM_offset_0_alias
	.size		__nv_reservedSMEM_offset_0_alias, 0, 64
	.other		__nv_reservedSMEM_offset_0_alias,@"STO_CUDA_RESERVED_SHARED STV_DEFAULT"
__nv_reservedSMEM_offset_0_alias:
	.zero		0
	.zero		64


//--------------------- .nv.constant0._Z15sgemm_coalescediiiPKfS0_Pf --------------------------
	.section	.nv.constant0._Z15sgemm_coalescediiiPKfS0_Pf,"a",@progbits
	.sectionflags	@""
	.align	4
.nv.constant0._Z15sgemm_coalescediiiPKfS0_Pf:
	.zero		936


//--------------------- SYMBOLS --------------------------

	.type		.nv.reservedSmem.offset0,@object
	.size		.nv.reservedSmem.offset0,0x4
